	.headerflags	@"EF_CUDA_TEXMODE_UNIFIED EF_CUDA_64BIT_ADDRESS EF_CUDA_ACCELERATORS EF_CUDA_SM90 EF_CUDA_VIRTUAL_SM(EF_CUDA_SM90)"
	.elftype	@"ET_EXEC"


//--------------------- .nv.info                  --------------------------
	.section	.nv.info,"",@"SHT_CUDA_INFO"
	.align	4


	//----- nvinfo : EIATTR_REGCOUNT
	.align		4
        /*0000*/ 	.byte	0x04, 0x2f
        /*0002*/ 	.short	(.L_1 - .L_0)
	.align		4
.L_0:
        /*0004*/ 	.word	index@(triton_poi_fused_add_convolution_relu_threshold_backward_3)
        /*0008*/ 	.word	0x00000018


	//----- nvinfo : EIATTR_MIN_STACK_SIZE
	.align		4
.L_1:
        /*000c*/ 	.byte	0x04, 0x12
        /*000e*/ 	.short	(.L_3 - .L_2)
	.align		4
.L_2:
        /*0010*/ 	.word	index@(triton_poi_fused_add_convolution_relu_threshold_backward_3)
        /*0014*/ 	.word	0x00000000


	//----- nvinfo : EIATTR_FRAME_SIZE
	.align		4
.L_3:
        /*0018*/ 	.byte	0x04, 0x11
        /*001a*/ 	.short	(.L_5 - .L_4)
	.align		4
.L_4:
        /*001c*/ 	.word	index@(triton_poi_fused_add_convolution_relu_threshold_backward_3)
        /*0020*/ 	.word	0x00000000


	//----- nvinfo : EIATTR_MIN_STACK_SIZE
	.align		4
.L_5:
        /*0024*/ 	.byte	0x04, 0x12
        /*0026*/ 	.short	(.L_7 - .L_6)
	.align		4
.L_6:
        /*0028*/ 	.word	index@(triton_poi_fused_add_convolution_relu_threshold_backward_3)
        /*002c*/ 	.word	0x00000000
.L_7:


//--------------------- .nv.info.triton_poi_fused_add_convolution_relu_threshold_backward_3 --------------------------
	.section	.nv.info.triton_poi_fused_add_convolution_relu_threshold_backward_3,"",@"SHT_CUDA_INFO"
	.sectionflags	@""
	.align	4


	//----- nvinfo : EIATTR_CUDA_API_VERSION
	.align		4
        /*0000*/ 	.byte	0x04, 0x37
        /*0002*/ 	.short	(.L_9 - .L_8)
.L_8:
        /*0004*/ 	.word	0x0000007c


	//----- nvinfo : EIATTR_KPARAM_INFO
	.align		4
.L_9:
        /*0008*/ 	.byte	0x04, 0x17
        /*000a*/ 	.short	(.L_11 - .L_10)
.L_10:
        /*000c*/ 	.word	0x00000000
        /*0010*/ 	.short	0x0006
        /*0012*/ 	.short	0x0030
        /*0014*/ 	.byte	0x00, 0xf0, 0x11, 0x00


	//----- nvinfo : EIATTR_KPARAM_INFO
	.align		4
.L_11:
        /*0018*/ 	.byte	0x04, 0x17
        /*001a*/ 	.short	(.L_13 - .L_12)
.L_12:
        /*001c*/ 	.word	0x00000000
        /*0020*/ 	.short	0x0005
        /*0022*/ 	.short	0x0028
        /*0024*/ 	.byte	0x00, 0xf4, 0x21, 0x00


	//----- nvinfo : EIATTR_KPARAM_INFO
	.align		4
.L_13:
        /*0028*/ 	.byte	0x04, 0x17
        /*002a*/ 	.short	(.L_15 - .L_14)
.L_14:
        /*002c*/ 	.word	0x00000000
        /*0030*/ 	.short	0x0004
        /*0032*/ 	.short	0x0020
        /*0034*/ 	.byte	0x00, 0xf4, 0x21, 0x00


	//----- nvinfo : EIATTR_KPARAM_INFO
	.align		4
.L_15:
        /*0038*/ 	.byte	0x04, 0x17
        /*003a*/ 	.short	(.L_17 - .L_16)
.L_16:
        /*003c*/ 	.word	0x00000000
        /*0040*/ 	.short	0x0003
        /*0042*/ 	.short	0x0018
        /*0044*/ 	.byte	0x00, 0xf4, 0x21, 0x00


	//----- nvinfo : EIATTR_KPARAM_INFO
	.align		4
.L_17:
        /*0048*/ 	.byte	0x04, 0x17
        /*004a*/ 	.short	(.L_19 - .L_18)
.L_18:
        /*004c*/ 	.word	0x00000000
        /*0050*/ 	.short	0x0002
        /*0052*/ 	.short	0x0010
        /*0054*/ 	.byte	0x00, 0xf4, 0x21, 0x00


	//----- nvinfo : EIATTR_KPARAM_INFO
	.align		4
.L_19:
        /*0058*/ 	.byte	0x04, 0x17
        /*005a*/ 	.short	(.L_21 - .L_20)
.L_20:
        /*005c*/ 	.word	0x00000000
        /*0060*/ 	.short	0x0001
        /*0062*/ 	.short	0x0008
        /*0064*/ 	.byte	0x00, 0xf4, 0x21, 0x00


	//----- nvinfo : EIATTR_KPARAM_INFO
	.align		4
.L_21:
        /*0068*/ 	.byte	0x04, 0x17
        /*006a*/ 	.short	(.L_23 - .L_22)
.L_22:
        /*006c*/ 	.word	0x00000000
        /*0070*/ 	.short	0x0000
        /*0072*/ 	.short	0x0000
        /*0074*/ 	.byte	0x00, 0xf4, 0x21, 0x00


	//----- nvinfo : EIATTR_SPARSE_MMA_MASK
	.align		4
.L_23:
        /*0078*/ 	.byte	0x03, 0x50
        /*007a*/ 	.short	0x0000


	//----- nvinfo : EIATTR_MAXREG_COUNT
	.align		4
        /*007c*/ 	.byte	0x03, 0x1b
        /*007e*/ 	.short	0x00ff


	//----- nvinfo : EIATTR_EXIT_INSTR_OFFSETS
	.align		4
        /*0080*/ 	.byte	0x04, 0x1c
        /*0082*/ 	.short	(.L_25 - .L_24)


	//   ....[0]....
.L_24:
        /*0084*/ 	.word	0x000003b0


	//   ....[1]....
        /*0088*/ 	.word	0x000003d0


	//----- nvinfo : EIATTR_REQNTID
	.align		4
.L_25:
        /*008c*/ 	.byte	0x04, 0x10
        /*008e*/ 	.short	(.L_27 - .L_26)
.L_26:
        /*0090*/ 	.word	0x00000080
        /*0094*/ 	.word	0x00000001
        /*0098*/ 	.word	0x00000001


	//----- nvinfo : EIATTR_CBANK_PARAM_SIZE
	.align		4
.L_27:
        /*009c*/ 	.byte	0x03, 0x19
        /*009e*/ 	.short	0x0034


	//----- nvinfo : EIATTR_PARAM_CBANK
	.align		4
        /*00a0*/ 	.byte	0x04, 0x0a
        /*00a2*/ 	.short	(.L_29 - .L_28)
	.align		4
.L_28:
        /*00a4*/ 	.word	index@(.nv.constant0.triton_poi_fused_add_convolution_relu_threshold_backward_3)
        /*00a8*/ 	.short	0x0210
        /*00aa*/ 	.short	0x0034


	//----- nvinfo : EIATTR_SW_WAR
	.align		4
.L_29:
        /*00ac*/ 	.byte	0x04, 0x36
        /*00ae*/ 	.short	(.L_31 - .L_30)
.L_30:
        /*00b0*/ 	.word	0x00000008
.L_31:


//--------------------- .nv.callgraph             --------------------------
	.section	.nv.callgraph,"",@"SHT_CUDA_CALLGRAPH"
	.align	4
	.sectionentsize	8
	.align		4
        /*0000*/ 	.word	0x00000000
	.align		4
        /*0004*/ 	.word	0xffffffff
	.align		4
        /*0008*/ 	.word	0x00000000
	.align		4
        /*000c*/ 	.word	0xfffffffe
	.align		4
        /*0010*/ 	.word	0x00000000
	.align		4
        /*0014*/ 	.word	0xfffffffd
	.align		4
        /*0018*/ 	.word	0x00000000
	.align		4
        /*001c*/ 	.word	0xfffffffc


//--------------------- .text.triton_poi_fused_add_convolution_relu_threshold_backward_3 --------------------------
	.section	.text.triton_poi_fused_add_convolution_relu_threshold_backward_3,"ax",@progbits
	.align	128
        .global         triton_poi_fused_add_convolution_relu_threshold_backward_3
        .type           triton_poi_fused_add_convolution_relu_threshold_backward_3,@function
        .size           triton_poi_fused_add_convolution_relu_threshold_backward_3,(.L_x_1 - triton_poi_fused_add_convolution_relu_threshold_backward_3)
        .other          triton_poi_fused_add_convolution_relu_threshold_backward_3,@"STO_CUDA_ENTRY STV_DEFAULT"
triton_poi_fused_add_convolution_relu_threshold_backward_3:
.text.triton_poi_fused_add_convolution_relu_threshold_backward_3:
[----:B------:R-:W0:Y:S02]  /*0000*/  LDC R1, c[0x0][0x28] ;  /* 0x00000a00ff017b82 */ /* 0x000e240000000800 */
[----:B------:R-:W1:Y:S01]  /*0010*/  S2R R0, SR_TID.X ;  /* 0x0000000000007919 */ /* 0x000e620000002100 */
[----:B------:R-:W2:Y:S01]  /*0020*/  LDC.64 R14, c[0x0][0x220] ;  /* 0x00008800ff0e7b82 */ /* 0x000ea20000000a00 */
[----:B------:R-:W3:Y:S07]  /*0030*/  S2R R3, SR_CTAID.X ;  /* 0x0000000000037919 */ /* 0x000eee0000002500 */
[----:B------:R-:W4:Y:S08]  /*0040*/  LDC.64 R8, c[0x0][0x218] ;  /* 0x00008600ff087b82 */ /* 0x000f300000000a00 */
[----:B------:R-:W5:Y:S01]  /*0050*/  LDC.64 R6, c[0x0][0x228] ;  /* 0x00008a00ff067b82 */ /* 0x000f620000000a00 */
[----:B------:R-:W-:Y:S01]  /*0060*/  IMAD.MOV.U32 R21, RZ, RZ, RZ ;  /* 0x000000ffff157224 */ /* 0x000fe200078e00ff */
[----:B------:R-:W-:Y:S01]  /*0070*/  CS2R R18, SRZ ;  /* 0x0000000000127805 */ /* 0x000fe2000001ff00 */
[----:B------:R-:W-:Y:S01]  /*0080*/  ULDC.64 UR4, c[0x0][0x208] ;  /* 0x0000820000047ab9 */ /* 0x000fe20000000a00 */
[----:B------:R-:W-:Y:S01]  /*0090*/  CS2R R12, SRZ ;  /* 0x00000000000c7805 */ /* 0x000fe2000001ff00 */
[----:B------:R-:W-:Y:S01]  /*00a0*/  ULDC.64 UR6, c[0x0][0x238] ;  /* 0x00008e0000067ab9 */ /* 0x000fe20000000a00 */
[----:B-1----:R-:W-:-:S05]  /*00b0*/  IMAD.SHL.U32 R0, R0, 0x2, RZ ;  /* 0x0000000200007824 */ /* 0x002fca00078e00ff */
[----:B------:R-:W-:-:S05]  /*00c0*/  LOP3.LUT R0, R0, 0xfe, RZ, 0xc0, !PT ;  /* 0x000000fe00007812 */ /* 0x000fca00078ec0ff */
[----:B---3--:R-:W-:-:S04]  /*00d0*/  IMAD R0, R3, 0x100, R0 ;  /* 0x0000010003007824 */ /* 0x008fc800078e0200 */
[C---:B------:R-:W-:Y:S01]  /*00e0*/  IMAD.HI R2, R0.reuse, 0x38e38e39, RZ ;  /* 0x38e38e3900027827 */ /* 0x040fe200078e02ff */
[----:B------:R-:W-:-:S03]  /*00f0*/  ISETP.GE.AND P0, PT, R0, 0x2400, PT ;  /* 0x000024000000780c */ /* 0x000fc60003f06270 */
[----:B--2---:R-:W-:Y:S01]  /*0100*/  IMAD.WIDE R14, R0, 0x4, R14 ;  /* 0x00000004000e7825 */ /* 0x004fe200078e020e */
[----:B------:R-:W-:-:S04]  /*0110*/  SHF.R.U32.HI R3, RZ, 0x1f, R2 ;  /* 0x0000001fff037819 */ /* 0x000fc80000011602 */
[----:B------:R-:W-:Y:S02]  /*0120*/  LEA.HI.SX32 R10, R2, R3, 0x1d ;  /* 0x00000003020a7211 */ /* 0x000fe400078feaff */
[----:B------:R-:W1:Y:S02]  /*0130*/  LDC.64 R2, c[0x0][0x230] ;  /* 0x00008c00ff027b82 */ /* 0x000e640000000a00 */
[----:B------:R-:W-:-:S04]  /*0140*/  SHF.R.S32.HI R5, RZ, 0x1f, R10 ;  /* 0x0000001fff057819 */ /* 0x000fc8000001140a */
[----:B------:R-:W-:Y:S02]  /*0150*/  LEA.HI R11, R5, R10, RZ, 0x6 ;  /* 0x0000000a050b7211 */ /* 0x000fe400078f30ff */
[----:B------:R-:W2:Y:S02]  /*0160*/  LDC.64 R4, c[0x0][0x210] ;  /* 0x00008400ff047b82 */ /* 0x000ea40000000a00 */
[----:B------:R-:W-:-:S05]  /*0170*/  LOP3.LUT R11, R11, 0xffffffc0, RZ, 0xc0, !PT ;  /* 0xffffffc00b0b7812 */ /* 0x000fca00078ec0ff */
[----:B------:R-:W-:Y:S01]  /*0180*/  IMAD.IADD R17, R10, 0x1, -R11 ;  /* 0x000000010a117824 */ /* 0x000fe200078e0a0b */
[----:B------:R-:W-:-:S03]  /*0190*/  CS2R R10, SRZ ;  /* 0x00000000000a7805 */ /* 0x000fc6000001ff00 */
[----:B----4-:R-:W-:-:S03]  /*01a0*/  IMAD.WIDE R8, R17, 0x4, R8 ;  /* 0x0000000411087825 */ /* 0x010fc600078e0208 */
[----:B------:R3:W4:Y:S01]  /*01b0*/  @!P0 LDG.E.64 R10, desc[UR4][R14.64] ;  /* 0x000000040e0a8981 */ /* 0x000722000c1e1b00 */
[----:B-----5:R-:W-:Y:S01]  /*01c0*/  IMAD.WIDE R16, R17, 0x4, R6 ;  /* 0x0000000411107825 */ /* 0x020fe200078e0206 */
[----:B------:R-:W-:Y:S02]  /*01d0*/  CS2R R6, SRZ ;  /* 0x0000000000067805 */ /* 0x000fe4000001ff00 */
[----:B------:R-:W5:Y:S01]  /*01e0*/  @!P0 LDG.E.EL R19, desc[UR4][R8.64] ;  /* 0x0000000408138981 */ /* 0x000f62000c2e1900 */
[----:B-1----:R-:W-:-:S03]  /*01f0*/  IMAD.WIDE R2, R0, 0x4, R2 ;  /* 0x0000000400027825 */ /* 0x002fc600078e0202 */
[----:B------:R-:W4:Y:S01]  /*0200*/  @!P0 LDG.E.EL R21, desc[UR4][R16.64] ;  /* 0x0000000410158981 */ /* 0x000f22000c2e1900 */
[----:B--2---:R-:W-:-:S03]  /*0210*/  IMAD.WIDE R4, R0, 0x4, R4 ;  /* 0x0000000400047825 */ /* 0x004fc600078e0204 */
[----:B------:R-:W2:Y:S01]  /*0220*/  @!P0 LDG.E.EL R18, desc[UR4][R16.64] ;  /* 0x0000000410128981 */ /* 0x000ea2000c2e1900 */
[----:B---3--:R-:W-:-:S03]  /*0230*/  IMAD.MOV.U32 R14, RZ, RZ, RZ ;  /* 0x000000ffff0e7224 */ /* 0x008fc600078e00ff */
[----:B------:R-:W3:Y:S04]  /*0240*/  @!P0 LDG.E.64 R12, desc[UR4][R2.64] ;  /* 0x00000004020c8981 */ /* 0x000ee8000c1e1b00 */
[----:B------:R-:W5:Y:S04]  /*0250*/  @!P0 LDG.E.64 R6, desc[UR4][R4.64] ;  /* 0x0000000404068981 */ /* 0x000f68000c1e1b00 */
[----:B------:R-:W5:Y:S01]  /*0260*/  @!P0 LDG.E.EL R14, desc[UR4][R8.64] ;  /* 0x00000004080e8981 */ /* 0x000f62000c2e1900 */
[----:B----4-:R-:W-:Y:S01]  /*0270*/  FADD R21, R21, R10 ;  /* 0x0000000a15157221 */ /* 0x010fe20000000000 */
[----:B--2---:R-:W-:-:S03]  /*0280*/  FADD R18, R18, R11 ;  /* 0x0000000b12127221 */ /* 0x004fc60000000000 */
[----:B---3--:R-:W-:Y:S01]  /*0290*/  FADD R21, R21, R12 ;  /* 0x0000000c15157221 */ /* 0x008fe20000000000 */
[----:B------:R-:W-:Y:S01]  /*02a0*/  FADD R18, R18, R13 ;  /* 0x0000000d12127221 */ /* 0x000fe20000000000 */
[----:B-----5:R-:W-:Y:S01]  /*02b0*/  FADD R6, R19, R6 ;  /* 0x0000000613067221 */ /* 0x020fe20000000000 */
[----:B------:R-:W-:-:S04]  /*02c0*/  FADD R7, R14, R7 ;  /* 0x000000070e077221 */ /* 0x000fc80000000000 */
[C---:B------:R-:W-:Y:S01]  /*02d0*/  FSETP.GEU.AND P2, PT, R6.reuse, -R21, PT ;  /* 0x800000150600720b */ /* 0x040fe20003f4e000 */
[----:B------:R-:W-:Y:S01]  /*02e0*/  FADD R6, R6, R21 ;  /* 0x0000001506067221 */ /* 0x000fe20000000000 */
[C---:B------:R-:W-:Y:S01]  /*02f0*/  FADD R2, R7.reuse, R18 ;  /* 0x0000001207027221 */ /* 0x040fe20000000000 */
[----:B------:R-:W-:-:S03]  /*0300*/  FSETP.GEU.AND P1, PT, R7, -R18, PT ;  /* 0x800000120700720b */ /* 0x000fc60003f2e000 */
[----:B------:R-:W-:Y:S02]  /*0310*/  FSEL R8, R6, RZ, P2 ;  /* 0x000000ff06087208 */ /* 0x000fe40001000000 */
[----:B------:R-:W-:Y:S02]  /*0320*/  FSEL R9, R2, RZ, P1 ;  /* 0x000000ff02097208 */ /* 0x000fe40000800000 */
[----:B------:R-:W-:Y:S02]  /*0330*/  FSETP.GTU.AND P3, PT, R8, RZ, PT ;  /* 0x000000ff0800720b */ /* 0x000fe40003f6c000 */
[----:B------:R-:W-:Y:S02]  /*0340*/  FSETP.GTU.AND P2, PT, R9, RZ, PT ;  /* 0x000000ff0900720b */ /* 0x000fe40003f4c000 */
[----:B------:R-:W-:Y:S02]  /*0350*/  IADD3 R2, P1, R0, UR6, RZ ;  /* 0x0000000600027c10 */ /* 0x000fe4000ff3e0ff */
[----:B------:R-:W-:-:S02]  /*0360*/  SEL R6, RZ, 0x1, P3 ;  /* 0x00000001ff067807 */ /* 0x000fc40001800000 */
[----:B------:R-:W-:Y:S01]  /*0370*/  SEL R7, RZ, 0x100, P2 ;  /* 0x00000100ff077807 */ /* 0x000fe20001000000 */
[----:B------:R1:W-:Y:S01]  /*0380*/  @!P0 STG.E.64 desc[UR4][R4.64], R8 ;  /* 0x0000000804008986 */ /* 0x0003e2000c101b04 */
[----:B------:R-:W-:-:S03]  /*0390*/  LEA.HI.X.SX32 R3, R0, UR7, 0x1, P1 ;  /* 0x0000000700037c11 */ /* 0x000fc600088f0eff */
[----:B------:R-:W-:Y:S01]  /*03a0*/  IMAD.IADD R7, R6, 0x1, R7 ;  /* 0x0000000106077824 */ /* 0x000fe200078e0207 */
[----:B------:R-:W-:Y:S06]  /*03b0*/  @P0 EXIT ;  /* 0x000000000000094d */ /* 0x000fec0003800000 */
[----:B------:R-:W-:Y:S01]  /*03c0*/  STG.E.U16 desc[UR4][R2.64], R7 ;  /* 0x0000000702007986 */ /* 0x000fe2000c101504 */
[----:B------:R-:W-:Y:S05]  /*03d0*/  EXIT ;  /* 0x000000000000794d */ /* 0x000fea0003800000 */
.L_x_0:
[----:B------:R-:W-:-:S00]  /*03e0*/  BRA `(.L_x_0) ;  /* 0xfffffffc00fc7947 */ /* 0x000fc0000383ffff */
[----:B------:R-:W-:-:S00]  /*03f0*/  NOP ;  /* 0x0000000000007918 */ /* 0x000fc00000000000 */
        /* <DEDUP_REMOVED lines=8> */
.L_x_1:


//--------------------- .nv.constant0.triton_poi_fused_add_convolution_relu_threshold_backward_3 --------------------------
	.section	.nv.constant0.triton_poi_fused_add_convolution_relu_threshold_backward_3,"a",@progbits
	.sectionflags	@""
	.align	4
.nv.constant0.triton_poi_fused_add_convolution_relu_threshold_backward_3:
	.zero		580
